	.headerflags	@"EF_CUDA_TEXMODE_UNIFIED EF_CUDA_64BIT_ADDRESS EF_CUDA_ACCELERATORS EF_CUDA_SM90 EF_CUDA_VIRTUAL_SM(EF_CUDA_SM90)"
	.elftype	@"ET_EXEC"


//--------------------- .nv.info                  --------------------------
	.section	.nv.info,"",@"SHT_CUDA_INFO"
	.align	4


	//----- nvinfo : EIATTR_REGCOUNT
	.align		4
        /*0000*/ 	.byte	0x04, 0x2f
        /*0002*/ 	.short	(.L_3 - .L_2)
	.align		4
.L_2:
        /*0004*/ 	.word	index@(triton_poi_fused__native_batch_norm_legit_no_training_add_relu_33)
        /*0008*/ 	.word	0x00000016


	//----- nvinfo : EIATTR_MIN_STACK_SIZE
	.align		4
.L_3:
        /*000c*/ 	.byte	0x04, 0x12
        /*000e*/ 	.short	(.L_5 - .L_4)
	.align		4
.L_4:
        /*0010*/ 	.word	index@(triton_poi_fused__native_batch_norm_legit_no_training_add_relu_33)
        /*0014*/ 	.word	0x00000000


	//----- nvinfo : EIATTR_FRAME_SIZE
	.align		4
.L_5:
        /*0018*/ 	.byte	0x04, 0x11
        /*001a*/ 	.short	(.L_7 - .L_6)
	.align		4
.L_6:
        /*001c*/ 	.word	index@(triton_poi_fused__native_batch_norm_legit_no_training_add_relu_33)
        /*0020*/ 	.word	0x00000000


	//----- nvinfo : EIATTR_MIN_STACK_SIZE
	.align		4
.L_7:
        /*0024*/ 	.byte	0x04, 0x12
        /*0026*/ 	.short	(.L_9 - .L_8)
	.align		4
.L_8:
        /*0028*/ 	.word	index@(triton_poi_fused__native_batch_norm_legit_no_training_add_relu_33)
        /*002c*/ 	.word	0x00000000
.L_9:


//--------------------- .nv.info.triton_poi_fused__native_batch_norm_legit_no_training_add_relu_33 --------------------------
	.section	.nv.info.triton_poi_fused__native_batch_norm_legit_no_training_add_relu_33,"",@"SHT_CUDA_INFO"
	.sectionflags	@""
	.align	4


	//----- nvinfo : EIATTR_CUDA_API_VERSION
	.align		4
        /*0000*/ 	.byte	0x04, 0x37
        /*0002*/ 	.short	(.L_11 - .L_10)
.L_10:
        /*0004*/ 	.word	0x0000007c


	//----- nvinfo : EIATTR_KPARAM_INFO
	.align		4
.L_11:
        /*0008*/ 	.byte	0x04, 0x17
        /*000a*/ 	.short	(.L_13 - .L_12)
.L_12:
        /*000c*/ 	.word	0x00000000
        /*0010*/ 	.short	0x0007
        /*0012*/ 	.short	0x0038
        /*0014*/ 	.byte	0x00, 0xf0, 0x11, 0x00


	//----- nvinfo : EIATTR_KPARAM_INFO
	.align		4
.L_13:
        /*0018*/ 	.byte	0x04, 0x17
        /*001a*/ 	.short	(.L_15 - .L_14)
.L_14:
        /*001c*/ 	.word	0x00000000
        /*0020*/ 	.short	0x0006
        /*0022*/ 	.short	0x0030
        /*0024*/ 	.byte	0x00, 0xf4, 0x21, 0x00


	//----- nvinfo : EIATTR_KPARAM_INFO
	.align		4
.L_15:
        /*0028*/ 	.byte	0x04, 0x17
        /*002a*/ 	.short	(.L_17 - .L_16)
.L_16:
        /*002c*/ 	.word	0x00000000
        /*0030*/ 	.short	0x0005
        /*0032*/ 	.short	0x0028
        /*0034*/ 	.byte	0x00, 0xf4, 0x21, 0x00


	//----- nvinfo : EIATTR_KPARAM_INFO
	.align		4
.L_17:
        /*0038*/ 	.byte	0x04, 0x17
        /*003a*/ 	.short	(.L_19 - .L_18)
.L_18:
        /*003c*/ 	.word	0x00000000
        /*0040*/ 	.short	0x0004
        /*0042*/ 	.short	0x0020
        /*0044*/ 	.byte	0x00, 0xf4, 0x21, 0x00


	//----- nvinfo : EIATTR_KPARAM_INFO
	.align		4
.L_19:
        /*0048*/ 	.byte	0x04, 0x17
        /*004a*/ 	.short	(.L_21 - .L_20)
.L_20:
        /*004c*/ 	.word	0x00000000
        /*0050*/ 	.short	0x0003
        /*0052*/ 	.short	0x0018
        /*0054*/ 	.byte	0x00, 0xf4, 0x21, 0x00


	//----- nvinfo : EIATTR_KPARAM_INFO
	.align		4
.L_21:
        /*0058*/ 	.byte	0x04, 0x17
        /*005a*/ 	.short	(.L_23 - .L_22)
.L_22:
        /*005c*/ 	.word	0x00000000
        /*0060*/ 	.short	0x0002
        /*0062*/ 	.short	0x0010
        /*0064*/ 	.byte	0x00, 0xf4, 0x21, 0x00


	//----- nvinfo : EIATTR_KPARAM_INFO
	.align		4
.L_23:
        /*0068*/ 	.byte	0x04, 0x17
        /*006a*/ 	.short	(.L_25 - .L_24)
.L_24:
        /*006c*/ 	.word	0x00000000
        /*0070*/ 	.short	0x0001
        /*0072*/ 	.short	0x0008
        /*0074*/ 	.byte	0x00, 0xf4, 0x21, 0x00


	//----- nvinfo : EIATTR_KPARAM_INFO
	.align		4
.L_25:
        /*0078*/ 	.byte	0x04, 0x17
        /*007a*/ 	.short	(.L_27 - .L_26)
.L_26:
        /*007c*/ 	.word	0x00000000
        /*0080*/ 	.short	0x0000
        /*0082*/ 	.short	0x0000
        /*0084*/ 	.byte	0x00, 0xf4, 0x21, 0x00


	//----- nvinfo : EIATTR_SPARSE_MMA_MASK
	.align		4
.L_27:
        /*0088*/ 	.byte	0x03, 0x50
        /*008a*/ 	.short	0x0000


	//----- nvinfo : EIATTR_MAXREG_COUNT
	.align		4
        /*008c*/ 	.byte	0x03, 0x1b
        /*008e*/ 	.short	0x00ff


	//----- nvinfo : EIATTR_EXIT_INSTR_OFFSETS
	.align		4
        /*0090*/ 	.byte	0x04, 0x1c
        /*0092*/ 	.short	(.L_29 - .L_28)


	//   ....[0]....
.L_28:
        /*0094*/ 	.word	0x000003e0


	//----- nvinfo : EIATTR_REQNTID
	.align		4
.L_29:
        /*0098*/ 	.byte	0x04, 0x10
        /*009a*/ 	.short	(.L_31 - .L_30)
.L_30:
        /*009c*/ 	.word	0x00000080
        /*00a0*/ 	.word	0x00000001
        /*00a4*/ 	.word	0x00000001


	//----- nvinfo : EIATTR_CBANK_PARAM_SIZE
	.align		4
.L_31:
        /*00a8*/ 	.byte	0x03, 0x19
        /*00aa*/ 	.short	0x003c


	//----- nvinfo : EIATTR_PARAM_CBANK
	.align		4
        /*00ac*/ 	.byte	0x04, 0x0a
        /*00ae*/ 	.short	(.L_33 - .L_32)
	.align		4
.L_32:
        /*00b0*/ 	.word	index@(.nv.constant0.triton_poi_fused__native_batch_norm_legit_no_training_add_relu_33)
        /*00b4*/ 	.short	0x0210
        /*00b6*/ 	.short	0x003c


	//----- nvinfo : EIATTR_SW_WAR
	.align		4
.L_33:
        /*00b8*/ 	.byte	0x04, 0x36
        /*00ba*/ 	.short	(.L_35 - .L_34)
.L_34:
        /*00bc*/ 	.word	0x00000008
.L_35:


//--------------------- .nv.callgraph             --------------------------
	.section	.nv.callgraph,"",@"SHT_CUDA_CALLGRAPH"
	.align	4
	.sectionentsize	8
	.align		4
        /*0000*/ 	.word	0x00000000
	.align		4
        /*0004*/ 	.word	0xffffffff
	.align		4
        /*0008*/ 	.word	0x00000000
	.align		4
        /*000c*/ 	.word	0xfffffffe
	.align		4
        /*0010*/ 	.word	0x00000000
	.align		4
        /*0014*/ 	.word	0xfffffffd
	.align		4
        /*0018*/ 	.word	0x00000000
	.align		4
        /*001c*/ 	.word	0xfffffffc


//--------------------- .nv.constant4             --------------------------
	.section	.nv.constant4,"a",@progbits
	.align	8
	.align		8
.nv.constant4:
        /*0000*/ 	.dword	_$_str
	.align		8
        /*0008*/ 	.dword	_$_str_$_2


//--------------------- .text.triton_poi_fused__native_batch_norm_legit_no_training_add_relu_33 --------------------------
	.section	.text.triton_poi_fused__native_batch_norm_legit_no_training_add_relu_33,"ax",@progbits
	.align	128
        .global         triton_poi_fused__native_batch_norm_legit_no_training_add_relu_33
        .type           triton_poi_fused__native_batch_norm_legit_no_training_add_relu_33,@function
        .size           triton_poi_fused__native_batch_norm_legit_no_training_add_relu_33,(.L_x_1 - triton_poi_fused__native_batch_norm_legit_no_training_add_relu_33)
        .other          triton_poi_fused__native_batch_norm_legit_no_training_add_relu_33,@"STO_CUDA_ENTRY STV_DEFAULT"
triton_poi_fused__native_batch_norm_legit_no_training_add_relu_33:
.text.triton_poi_fused__native_batch_norm_legit_no_training_add_relu_33:
[----:B------:R-:W-:Y:S01]  /*0000*/  LDC R1, c[0x0][0x28] ;  /* 0x00000a00ff017b82 */ /* 0x000fe20000000800 */
[----:B------:R-:W1:Y:S07]  /*0010*/  S2R R0, SR_TID.X ;  /* 0x0000000000007919 */ /* 0x000e6e0000002100 */
[----:B------:R-:W2:Y:S01]  /*0020*/  LDC.64 R16, c[0x0][0x220] ;  /* 0x00008800ff107b82 */ /* 0x000ea20000000a00 */
[----:B------:R-:W-:Y:S01]  /*0030*/  ULDC.64 UR4, c[0x0][0x208] ;  /* 0x0000820000047ab9 */ /* 0x000fe20000000a00 */
[----:B------:R-:W3:Y:S06]  /*0040*/  S2R R3, SR_CTAID.X ;  /* 0x0000000000037919 */ /* 0x000eec0000002500 */
[----:B------:R-:W4:Y:S08]  /*0050*/  LDC.64 R12, c[0x0][0x210] ;  /* 0x00008400ff0c7b82 */ /* 0x000f300000000a00 */
[----:B------:R-:W5:Y:S08]  /*0060*/  LDC.64 R14, c[0x0][0x218] ;  /* 0x00008600ff0e7b82 */ /* 0x000f700000000a00 */
[----:B------:R-:W4:Y:S01]  /*0070*/  LDC.64 R8, c[0x0][0x228] ;  /* 0x00008a00ff087b82 */ /* 0x000f220000000a00 */
[----:B-1----:R-:W-:-:S07]  /*0080*/  SHF.L.U32 R0, R0, 0x1, RZ ;  /* 0x0000000100007819 */ /* 0x002fce00000006ff */
[----:B------:R-:W1:Y:S01]  /*0090*/  LDC.64 R6, c[0x0][0x230] ;  /* 0x00008c00ff067b82 */ /* 0x000e620000000a00 */
[----:B---3--:R-:W-:Y:S02]  /*00a0*/  SHF.R.S32.HI R19, RZ, 0x17, R3 ;  /* 0x00000017ff137819 */ /* 0x008fe40000011403 */
[----:B------:R-:W-:Y:S02]  /*00b0*/  LOP3.LUT R0, R0, 0xfe, RZ, 0xc0, !PT ;  /* 0x000000fe00007812 */ /* 0x000fe400078ec0ff */
[----:B------:R-:W-:Y:S02]  /*00c0*/  SGXT R19, R19, 0x1 ;  /* 0x000000011313781a */ /* 0x000fe40000000200 */
[----:B------:R-:W-:-:S04]  /*00d0*/  LEA R0, R3, R0, 0x8 ;  /* 0x0000000003007211 */ /* 0x000fc800078e40ff */
[----:B------:R-:W-:-:S04]  /*00e0*/  LEA.HI R4, R19, R0, RZ, 0x7 ;  /* 0x0000000013047211 */ /* 0x000fc800078f38ff */
[----:B------:R-:W-:-:S04]  /*00f0*/  SHF.R.S32.HI R4, RZ, 0x7, R4 ;  /* 0x00000007ff047819 */ /* 0x000fc80000011404 */
[----:B------:R-:W-:-:S04]  /*0100*/  LEA.HI R2, R4, R4, RZ, 0x6 ;  /* 0x0000000404027211 */ /* 0x000fc800078f30ff */
[----:B------:R-:W-:Y:S02]  /*0110*/  LOP3.LUT R11, R2, 0xffffffc0, RZ, 0xc0, !PT ;  /* 0xffffffc0020b7812 */ /* 0x000fe400078ec0ff */
[----:B------:R-:W3:Y:S02]  /*0120*/  LDC.64 R2, c[0x0][0x238] ;  /* 0x00008e00ff027b82 */ /* 0x000ee40000000a00 */
[----:B------:R-:W-:-:S05]  /*0130*/  IADD3 R11, R4, -R11, RZ ;  /* 0x8000000b040b7210 */ /* 0x000fca0007ffe0ff */
[----:B--2---:R-:W-:-:S05]  /*0140*/  IMAD.WIDE R16, R11, 0x4, R16 ;  /* 0x000000040b107825 */ /* 0x004fca00078e0210 */
[----:B------:R-:W2:Y:S01]  /*0150*/  LDG.E.EL R5, desc[UR4][R16.64] ;  /* 0x0000000410057981 */ /* 0x000ea2000c2e1900 */
[----:B------:R-:W-:Y:S01]  /*0160*/  LEA.HI R19, R19, R0, RZ, 0x6 ;  /* 0x0000000013137211 */ /* 0x000fe200078f30ff */
[----:B----4-:R-:W-:-:S03]  /*0170*/  IMAD.WIDE R12, R0, 0x4, R12 ;  /* 0x00000004000c7825 */ /* 0x010fc600078e020c */
[----:B------:R-:W-:Y:S01]  /*0180*/  LOP3.LUT R19, R19, 0xffffffc0, RZ, 0xc0, !PT ;  /* 0xffffffc013137812 */ /* 0x000fe200078ec0ff */
[C---:B-----5:R-:W-:Y:S02]  /*0190*/  IMAD.WIDE R14, R11.reuse, 0x4, R14 ;  /* 0x000000040b0e7825 */ /* 0x060fe400078e020e */
[----:B------:R-:W4:Y:S01]  /*01a0*/  LDG.E.64 R12, desc[UR4][R12.64] ;  /* 0x000000040c0c7981 */ /* 0x000f22000c1e1b00 */
[----:B------:R-:W-:Y:S01]  /*01b0*/  IADD3 R19, R0, -R19, RZ ;  /* 0x8000001300137210 */ /* 0x000fe20007ffe0ff */
[C---:B0-----:R-:W-:Y:S02]  /*01c0*/  IMAD.WIDE R8, R11.reuse, 0x4, R8 ;  /* 0x000000040b087825 */ /* 0x041fe400078e0208 */
[----:B------:R-:W4:Y:S01]  /*01d0*/  LDG.E.EL R10, desc[UR4][R14.64] ;  /* 0x000000040e0a7981 */ /* 0x000f22000c2e1900 */
[----:B------:R-:W-:Y:S01]  /*01e0*/  LEA R19, R4, R19, 0x6 ;  /* 0x0000001304137211 */ /* 0x000fe200078e30ff */
[----:B-1----:R-:W-:Y:S02]  /*01f0*/  IMAD.WIDE R6, R11, 0x4, R6 ;  /* 0x000000040b067825 */ /* 0x002fe400078e0206 */
[----:B------:R0:W5:Y:S02]  /*0200*/  LDG.E.EL R8, desc[UR4][R8.64] ;  /* 0x0000000408087981 */ /* 0x000164000c2e1900 */
[----:B---3--:R-:W-:-:S02]  /*0210*/  IMAD.WIDE R2, R19, 0x4, R2 ;  /* 0x0000000413027825 */ /* 0x008fc400078e0202 */
[----:B------:R1:W5:Y:S04]  /*0220*/  LDG.E.EL R7, desc[UR4][R6.64] ;  /* 0x0000000406077981 */ /* 0x000368000c2e1900 */
[----:B------:R-:W3:Y:S01]  /*0230*/  LDG.E.EL.64 R2, desc[UR4][R2.64] ;  /* 0x0000000402027981 */ /* 0x000ee2000c2e1b00 */
[----:B0-----:R-:W-:Y:S01]  /*0240*/  HFMA2.MMA R9, -RZ, RZ, 1.625, 0 ;  /* 0x3e800000ff097435 */ /* 0x001fe200000001ff */
[----:B--2---:R-:W-:Y:S02]  /*0250*/  FADD R11, R5, 9.9999997473787516356e-06 ;  /* 0x3727c5ac050b7421 */ /* 0x004fe40000000000 */
[----:B------:R-:W0:Y:S02]  /*0260*/  LDC.64 R4, c[0x0][0x240] ;  /* 0x00009000ff047b82 */ /* 0x000e240000000a00 */
[----:B------:R-:W2:Y:S02]  /*0270*/  MUFU.SQRT R14, R11 ;  /* 0x0000000b000e7308 */ /* 0x000ea40000002000 */
[----:B--2---:R-:W-:-:S02]  /*0280*/  FSETP.GT.AND P0, PT, R14, 8.50705917302346158658e+37, PT ;  /* 0x7e8000000e00780b */ /* 0x004fc40003f04000 */
[----:B------:R-:W-:-:S11]  /*0290*/  FSETP.GEU.AND P1, PT, R14, 1.175494350822287508e-38, PT ;  /* 0x008000000e00780b */ /* 0x000fd60003f2e000 */
[----:B------:R-:W-:-:S04]  /*02a0*/  @P0 FMUL R14, R14, 0.25 ;  /* 0x3e8000000e0e0820 */ /* 0x000fc80000400000 */
[----:B------:R-:W-:-:S06]  /*02b0*/  @!P1 FMUL R14, R14, 16777216 ;  /* 0x4b8000000e0e9820 */ /* 0x000fcc0000400000 */
[----:B------:R-:W2:Y:S01]  /*02c0*/  MUFU.RCP R14, R14 ;  /* 0x0000000e000e7308 */ /* 0x000ea20000001000 */
[----:B------:R-:W-:Y:S01]  /*02d0*/  FSEL R9, R9, 1, P0 ;  /* 0x3f80000009097808 */ /* 0x000fe20000000000 */
[----:B----4-:R-:W-:-:S04]  /*02e0*/  FADD R12, R12, -R10 ;  /* 0x8000000a0c0c7221 */ /* 0x010fc80000000000 */
[----:B------:R-:W-:Y:S01]  /*02f0*/  @!P1 FMUL R9, R9, 16777216 ;  /* 0x4b80000009099820 */ /* 0x000fe20000400000 */
[----:B------:R-:W-:-:S03]  /*0300*/  FADD R13, R13, -R10 ;  /* 0x8000000a0d0d7221 */ /* 0x000fc60000000000 */
[----:B--2---:R-:W-:-:S04]  /*0310*/  FMUL R9, R14, R9 ;  /* 0x000000090e097220 */ /* 0x004fc80000400000 */
[-C--:B------:R-:W-:Y:S01]  /*0320*/  FMUL R12, R12, R9.reuse ;  /* 0x000000090c0c7220 */ /* 0x080fe20000400000 */
[----:B-1----:R-:W-:-:S03]  /*0330*/  FMUL R6, R13, R9 ;  /* 0x000000090d067220 */ /* 0x002fc60000400000 */
[C-C-:B-----5:R-:W-:Y:S01]  /*0340*/  FFMA R9, R8.reuse, R12, R7.reuse ;  /* 0x0000000c08097223 */ /* 0x160fe20000000007 */
[----:B------:R-:W-:-:S04]  /*0350*/  FFMA R6, R8, R6, R7 ;  /* 0x0000000608067223 */ /* 0x000fc80000000007 */
[----:B---3--:R-:W-:Y:S01]  /*0360*/  FSETP.GEU.AND P0, PT, R9, -R2, PT ;  /* 0x800000020900720b */ /* 0x008fe20003f0e000 */
[----:B------:R-:W-:Y:S01]  /*0370*/  FADD R2, R2, R9 ;  /* 0x0000000902027221 */ /* 0x000fe20000000000 */
[----:B------:R-:W-:Y:S01]  /*0380*/  FADD R7, R3, R6 ;  /* 0x0000000603077221 */ /* 0x000fe20000000000 */
[----:B------:R-:W-:Y:S01]  /*0390*/  FSETP.GEU.AND P1, PT, R6, -R3, PT ;  /* 0x800000030600720b */ /* 0x000fe20003f2e000 */
[----:B0-----:R-:W-:Y:S02]  /*03a0*/  IMAD.WIDE R4, R0, 0x4, R4 ;  /* 0x0000000400047825 */ /* 0x001fe400078e0204 */
[----:B------:R-:W-:Y:S02]  /*03b0*/  FSEL R2, R2, RZ, P0 ;  /* 0x000000ff02027208 */ /* 0x000fe40000000000 */
[----:B------:R-:W-:-:S05]  /*03c0*/  FSEL R3, R7, RZ, P1 ;  /* 0x000000ff07037208 */ /* 0x000fca0000800000 */
[----:B------:R-:W-:Y:S01]  /*03d0*/  STG.E.64 desc[UR4][R4.64], R2 ;  /* 0x0000000204007986 */ /* 0x000fe2000c101b04 */
[----:B------:R-:W-:Y:S05]  /*03e0*/  EXIT ;  /* 0x000000000000794d */ /* 0x000fea0003800000 */
.L_x_0:
[----:B------:R-:W-:-:S00]  /*03f0*/  BRA `(.L_x_0) ;  /* 0xfffffffc00fc7947 */ /* 0x000fc0000383ffff */
[----:B------:R-:W-:-:S00]  /*0400*/  NOP ;  /* 0x0000000000007918 */ /* 0x000fc00000000000 */
[----:B------:R-:W-:-:S00]  /*0410*/  NOP ;  /* 0x0000000000007918 */ /* 0x000fc00000000000 */
[----:B------:R-:W-:-:S00]  /*0420*/  NOP ;  /* 0x0000000000007918 */ /* 0x000fc00000000000 */
[----:B------:R-:W-:-:S00]  /*0430*/  NOP ;  /* 0x0000000000007918 */ /* 0x000fc00000000000 */
[----:B------:R-:W-:-:S00]  /*0440*/  NOP ;  /* 0x0000000000007918 */ /* 0x000fc00000000000 */
[----:B------:R-:W-:-:S00]  /*0450*/  NOP ;  /* 0x0000000000007918 */ /* 0x000fc00000000000 */
[----:B------:R-:W-:-:S00]  /*0460*/  NOP ;  /* 0x0000000000007918 */ /* 0x000fc00000000000 */
[----:B------:R-:W-:-:S00]  /*0470*/  NOP ;  /* 0x0000000000007918 */ /* 0x000fc00000000000 */
.L_x_1:


//--------------------- .nv.global.init           --------------------------
	.section	.nv.global.init,"aw",@progbits
.nv.global.init:
	.type		_$_str,@object
	.size		_$_str,(_$_str_$_2 - _$_str)
_$_str:
        /*0000*/ 	.byte	0x5f, 0x5f, 0x43, 0x55, 0x44, 0x41, 0x5f, 0x46, 0x54, 0x5a, 0x00
	.type		_$_str_$_2,@object
	.size		_$_str_$_2,(.L_1 - _$_str_$_2)
_$_str_$_2:
        /*000b*/ 	.byte	0x5f, 0x5f, 0x43, 0x55, 0x44, 0x41, 0x5f, 0x50, 0x52, 0x45, 0x43, 0x5f, 0x53, 0x51, 0x52, 0x54
        /*001b*/ 	.byte	0x00
.L_1:


//--------------------- .nv.constant0.triton_poi_fused__native_batch_norm_legit_no_training_add_relu_33 --------------------------
	.section	.nv.constant0.triton_poi_fused__native_batch_norm_legit_no_training_add_relu_33,"a",@progbits
	.sectionflags	@""
	.align	4
.nv.constant0.triton_poi_fused__native_batch_norm_legit_no_training_add_relu_33:
	.zero		588
